	.headerflags	@"EF_CUDA_TEXMODE_UNIFIED EF_CUDA_64BIT_ADDRESS EF_CUDA_ACCELERATORS EF_CUDA_SM90 EF_CUDA_VIRTUAL_SM(EF_CUDA_SM90)"
	.elftype	@"ET_EXEC"


//--------------------- .nv.info                  --------------------------
	.section	.nv.info,"",@"SHT_CUDA_INFO"
	.align	4


	//----- nvinfo : EIATTR_REGCOUNT
	.align		4
        /*0000*/ 	.byte	0x04, 0x2f
        /*0002*/ 	.short	(.L_3 - .L_2)
	.align		4
.L_2:
        /*0004*/ 	.word	index@(triton_poi_fused__native_batch_norm_legit_no_training_relu_41)
        /*0008*/ 	.word	0x00000020


	//----- nvinfo : EIATTR_MIN_STACK_SIZE
	.align		4
.L_3:
        /*000c*/ 	.byte	0x04, 0x12
        /*000e*/ 	.short	(.L_5 - .L_4)
	.align		4
.L_4:
        /*0010*/ 	.word	index@(triton_poi_fused__native_batch_norm_legit_no_training_relu_41)
        /*0014*/ 	.word	0x00000000


	//----- nvinfo : EIATTR_FRAME_SIZE
	.align		4
.L_5:
        /*0018*/ 	.byte	0x04, 0x11
        /*001a*/ 	.short	(.L_7 - .L_6)
	.align		4
.L_6:
        /*001c*/ 	.word	index@(triton_poi_fused__native_batch_norm_legit_no_training_relu_41)
        /*0020*/ 	.word	0x00000000


	//----- nvinfo : EIATTR_MIN_STACK_SIZE
	.align		4
.L_7:
        /*0024*/ 	.byte	0x04, 0x12
        /*0026*/ 	.short	(.L_9 - .L_8)
	.align		4
.L_8:
        /*0028*/ 	.word	index@(triton_poi_fused__native_batch_norm_legit_no_training_relu_41)
        /*002c*/ 	.word	0x00000000
.L_9:


//--------------------- .nv.info.triton_poi_fused__native_batch_norm_legit_no_training_relu_41 --------------------------
	.section	.nv.info.triton_poi_fused__native_batch_norm_legit_no_training_relu_41,"",@"SHT_CUDA_INFO"
	.sectionflags	@""
	.align	4


	//----- nvinfo : EIATTR_CUDA_API_VERSION
	.align		4
        /*0000*/ 	.byte	0x04, 0x37
        /*0002*/ 	.short	(.L_11 - .L_10)
.L_10:
        /*0004*/ 	.word	0x0000007c


	//----- nvinfo : EIATTR_KPARAM_INFO
	.align		4
.L_11:
        /*0008*/ 	.byte	0x04, 0x17
        /*000a*/ 	.short	(.L_13 - .L_12)
.L_12:
        /*000c*/ 	.word	0x00000000
        /*0010*/ 	.short	0x0006
        /*0012*/ 	.short	0x0030
        /*0014*/ 	.byte	0x00, 0xf0, 0x11, 0x00


	//----- nvinfo : EIATTR_KPARAM_INFO
	.align		4
.L_13:
        /*0018*/ 	.byte	0x04, 0x17
        /*001a*/ 	.short	(.L_15 - .L_14)
.L_14:
        /*001c*/ 	.word	0x00000000
        /*0020*/ 	.short	0x0005
        /*0022*/ 	.short	0x0028
        /*0024*/ 	.byte	0x00, 0xf4, 0x21, 0x00


	//----- nvinfo : EIATTR_KPARAM_INFO
	.align		4
.L_15:
        /*0028*/ 	.byte	0x04, 0x17
        /*002a*/ 	.short	(.L_17 - .L_16)
.L_16:
        /*002c*/ 	.word	0x00000000
        /*0030*/ 	.short	0x0004
        /*0032*/ 	.short	0x0020
        /*0034*/ 	.byte	0x00, 0xf4, 0x21, 0x00


	//----- nvinfo : EIATTR_KPARAM_INFO
	.align		4
.L_17:
        /*0038*/ 	.byte	0x04, 0x17
        /*003a*/ 	.short	(.L_19 - .L_18)
.L_18:
        /*003c*/ 	.word	0x00000000
        /*0040*/ 	.short	0x0003
        /*0042*/ 	.short	0x0018
        /*0044*/ 	.byte	0x00, 0xf4, 0x21, 0x00


	//----- nvinfo : EIATTR_KPARAM_INFO
	.align		4
.L_19:
        /*0048*/ 	.byte	0x04, 0x17
        /*004a*/ 	.short	(.L_21 - .L_20)
.L_20:
        /*004c*/ 	.word	0x00000000
        /*0050*/ 	.short	0x0002
        /*0052*/ 	.short	0x0010
        /*0054*/ 	.byte	0x00, 0xf4, 0x21, 0x00


	//----- nvinfo : EIATTR_KPARAM_INFO
	.align		4
.L_21:
        /*0058*/ 	.byte	0x04, 0x17
        /*005a*/ 	.short	(.L_23 - .L_22)
.L_22:
        /*005c*/ 	.word	0x00000000
        /*0060*/ 	.short	0x0001
        /*0062*/ 	.short	0x0008
        /*0064*/ 	.byte	0x00, 0xf4, 0x21, 0x00


	//----- nvinfo : EIATTR_KPARAM_INFO
	.align		4
.L_23:
        /*0068*/ 	.byte	0x04, 0x17
        /*006a*/ 	.short	(.L_25 - .L_24)
.L_24:
        /*006c*/ 	.word	0x00000000
        /*0070*/ 	.short	0x0000
        /*0072*/ 	.short	0x0000
        /*0074*/ 	.byte	0x00, 0xf4, 0x21, 0x00


	//----- nvinfo : EIATTR_SPARSE_MMA_MASK
	.align		4
.L_25:
        /*0078*/ 	.byte	0x03, 0x50
        /*007a*/ 	.short	0x0000


	//----- nvinfo : EIATTR_MAXREG_COUNT
	.align		4
        /*007c*/ 	.byte	0x03, 0x1b
        /*007e*/ 	.short	0x00ff


	//----- nvinfo : EIATTR_EXIT_INSTR_OFFSETS
	.align		4
        /*0080*/ 	.byte	0x04, 0x1c
        /*0082*/ 	.short	(.L_27 - .L_26)


	//   ....[0]....
.L_26:
        /*0084*/ 	.word	0x00000ba0


	//   ....[1]....
        /*0088*/ 	.word	0x00000bc0


	//----- nvinfo : EIATTR_REQNTID
	.align		4
.L_27:
        /*008c*/ 	.byte	0x04, 0x10
        /*008e*/ 	.short	(.L_29 - .L_28)
.L_28:
        /*0090*/ 	.word	0x00000080
        /*0094*/ 	.word	0x00000001
        /*0098*/ 	.word	0x00000001


	//----- nvinfo : EIATTR_CBANK_PARAM_SIZE
	.align		4
.L_29:
        /*009c*/ 	.byte	0x03, 0x19
        /*009e*/ 	.short	0x0034


	//----- nvinfo : EIATTR_PARAM_CBANK
	.align		4
        /*00a0*/ 	.byte	0x04, 0x0a
        /*00a2*/ 	.short	(.L_31 - .L_30)
	.align		4
.L_30:
        /*00a4*/ 	.word	index@(.nv.constant0.triton_poi_fused__native_batch_norm_legit_no_training_relu_41)
        /*00a8*/ 	.short	0x0210
        /*00aa*/ 	.short	0x0034


	//----- nvinfo : EIATTR_SW_WAR
	.align		4
.L_31:
        /*00ac*/ 	.byte	0x04, 0x36
        /*00ae*/ 	.short	(.L_33 - .L_32)
.L_32:
        /*00b0*/ 	.word	0x00000008
.L_33:


//--------------------- .nv.callgraph             --------------------------
	.section	.nv.callgraph,"",@"SHT_CUDA_CALLGRAPH"
	.align	4
	.sectionentsize	8
	.align		4
        /*0000*/ 	.word	0x00000000
	.align		4
        /*0004*/ 	.word	0xffffffff
	.align		4
        /*0008*/ 	.word	0x00000000
	.align		4
        /*000c*/ 	.word	0xfffffffe
	.align		4
        /*0010*/ 	.word	0x00000000
	.align		4
        /*0014*/ 	.word	0xfffffffd
	.align		4
        /*0018*/ 	.word	0x00000000
	.align		4
        /*001c*/ 	.word	0xfffffffc


//--------------------- .nv.constant4             --------------------------
	.section	.nv.constant4,"a",@progbits
	.align	8
	.align		8
.nv.constant4:
        /*0000*/ 	.dword	_$_str
	.align		8
        /*0008*/ 	.dword	_$_str_$_2


//--------------------- .text.triton_poi_fused__native_batch_norm_legit_no_training_relu_41 --------------------------
	.section	.text.triton_poi_fused__native_batch_norm_legit_no_training_relu_41,"ax",@progbits
	.align	128
        .global         triton_poi_fused__native_batch_norm_legit_no_training_relu_41
        .type           triton_poi_fused__native_batch_norm_legit_no_training_relu_41,@function
        .size           triton_poi_fused__native_batch_norm_legit_no_training_relu_41,(.L_x_1 - triton_poi_fused__native_batch_norm_legit_no_training_relu_41)
        .other          triton_poi_fused__native_batch_norm_legit_no_training_relu_41,@"STO_CUDA_ENTRY STV_DEFAULT"
triton_poi_fused__native_batch_norm_legit_no_training_relu_41:
.text.triton_poi_fused__native_batch_norm_legit_no_training_relu_41:
[----:B------:R-:W0:Y:S02]  /*0000*/  LDC R1, c[0x0][0x28] ;  /* 0x00000a00ff017b82 */ /* 0x000e240000000800 */
[----:B------:R-:W1:Y:S01]  /*0010*/  S2R R0, SR_TID.X ;  /* 0x0000000000007919 */ /* 0x000e620000002100 */
[----:B------:R-:W2:Y:S01]  /*0020*/  LDC.64 R28, c[0x0][0x210] ;  /* 0x00008400ff1c7b82 */ /* 0x000ea20000000a00 */
[----:B------:R-:W-:Y:S02]  /*0030*/  CS2R R4, SRZ ;  /* 0x0000000000047805 */ /* 0x000fe4000001ff00 */
[----:B------:R-:W-:Y:S01]  /*0040*/  CS2R R6, SRZ ;  /* 0x0000000000067805 */ /* 0x000fe2000001ff00 */
[----:B------:R-:W3:Y:S01]  /*0050*/  S2R R3, SR_CTAID.X ;  /* 0x0000000000037919 */ /* 0x000ee20000002500 */
[----:B------:R-:W-:Y:S02]  /*0060*/  CS2R R8, SRZ ;  /* 0x0000000000087805 */ /* 0x000fe4000001ff00 */
[----:B------:R-:W-:Y:S01]  /*0070*/  CS2R R10, SRZ ;  /* 0x00000000000a7805 */ /* 0x000fe2000001ff00 */
[----:B------:R-:W-:Y:S01]  /*0080*/  ULDC.64 UR4, c[0x0][0x208] ;  /* 0x0000820000047ab9 */ /* 0x000fe20000000a00 */
[----:B------:R-:W4:Y:S08]  /*0090*/  LDC.64 R20, c[0x0][0x218] ;  /* 0x00008600ff147b82 */ /* 0x000f300000000a00 */
[----:B------:R-:W5:Y:S01]  /*00a0*/  LDC.64 R26, c[0x0][0x220] ;  /* 0x00008800ff1a7b82 */ /* 0x000f620000000a00 */
[----:B-1----:R-:W-:-:S04]  /*00b0*/  SHF.L.U32 R0, R0, 0x2, RZ ;  /* 0x0000000200007819 */ /* 0x002fc800000006ff */
[----:B------:R-:W-:-:S04]  /*00c0*/  LOP3.LUT R0, R0, 0x1fc, RZ, 0xc0, !PT ;  /* 0x000001fc00007812 */ /* 0x000fc800078ec0ff */
[----:B---3--:R-:W-:-:S04]  /*00d0*/  LEA R0, R3, R0, 0xa ;  /* 0x0000000003007211 */ /* 0x008fc800078e50ff */
[C---:B------:R-:W-:Y:S01]  /*00e0*/  ISETP.GE.AND P1, PT, R0.reuse, 0x36300, PT ;  /* 0x000363000000780c */ /* 0x040fe20003f26270 */
[----:B------:R-:W-:-:S04]  /*00f0*/  IMAD.HI R2, R0, 0x2aaaaaab, RZ ;  /* 0x2aaaaaab00027827 */ /* 0x000fc800078e02ff */
[----:B--2---:R-:W-:Y:S01]  /*0100*/  IMAD.WIDE R28, R0, 0x4, R28 ;  /* 0x00000004001c7825 */ /* 0x004fe200078e021c */
[----:B------:R-:W-:-:S04]  /*0110*/  SHF.R.U32.HI R3, RZ, 0x1f, R2 ;  /* 0x0000001fff037819 */ /* 0x000fc80000011602 */
[----:B------:R-:W-:-:S03]  /*0120*/  LEA.HI R3, R2, R3, RZ, 0x1b ;  /* 0x0000000302037211 */ /* 0x000fc600078fd8ff */
[----:B------:R-:W2:Y:S02]  /*0130*/  @!P1 LDG.E.128 R8, desc[UR4][R28.64] ;  /* 0x000000041c089981 */ /* 0x000ea4000c1e1d00 */
[----:B------:R-:W-:-:S04]  /*0140*/  IMAD R2, R3, -0xc0, R0 ;  /* 0xffffff4003027824 */ /* 0x000fc800078e0200 */
[----:B----4-:R-:W-:-:S05]  /*0150*/  IMAD.WIDE R12, R2, 0x4, R20 ;  /* 0x00000004020c7825 */ /* 0x010fca00078e0214 */
[----:B------:R1:W2:Y:S01]  /*0160*/  @!P1 LDG.E.EL.128 R4, desc[UR4][R12.64] ;  /* 0x000000040c049981 */ /* 0x0002a2000c2e1d00 */
[----:B------:R-:W-:-:S05]  /*0170*/  IADD3 R3, R0, 0x200, RZ ;  /* 0x0000020000037810 */ /* 0x000fca0007ffe0ff */
[----:B------:R-:W-:-:S05]  /*0180*/  IMAD.HI R14, R3, 0x2aaaaaab, RZ ;  /* 0x2aaaaaab030e7827 */ /* 0x000fca00078e02ff */
[----:B------:R-:W-:-:S04]  /*0190*/  SHF.R.U32.HI R15, RZ, 0x1f, R14 ;  /* 0x0000001fff0f7819 */ /* 0x000fc8000001160e */
[----:B------:R-:W-:Y:S02]  /*01a0*/  LEA.HI R14, R14, R15, RZ, 0x1b ;  /* 0x0000000f0e0e7211 */ /* 0x000fe400078fd8ff */
[----:B------:R-:W-:Y:S02]  /*01b0*/  ISETP.GE.AND P0, PT, R3, 0x36300, PT ;  /* 0x000363000300780c */ /* 0x000fe40003f06270 */
[----:B-1----:R-:W-:Y:S01]  /*01c0*/  CS2R R12, SRZ ;  /* 0x00000000000c7805 */ /* 0x002fe2000001ff00 */
[----:B------:R-:W-:Y:S01]  /*01d0*/  IMAD R3, R14, -0xc0, R3 ;  /* 0xffffff400e037824 */ /* 0x000fe200078e0203 */
[----:B------:R-:W-:Y:S02]  /*01e0*/  CS2R R14, SRZ ;  /* 0x00000000000e7805 */ /* 0x000fe4000001ff00 */
[----:B------:R-:W-:Y:S02]  /*01f0*/  CS2R R16, SRZ ;  /* 0x0000000000107805 */ /* 0x000fe4000001ff00 */
[----:B------:R-:W-:Y:S01]  /*0200*/  CS2R R18, SRZ ;  /* 0x0000000000127805 */ /* 0x000fe2000001ff00 */
[----:B------:R-:W-:Y:S01]  /*0210*/  IMAD.WIDE R24, R3, 0x4, R20 ;  /* 0x0000000403187825 */ /* 0x000fe200078e0214 */
[----:B------:R-:W-:-:S02]  /*0220*/  CS2R R20, SRZ ;  /* 0x0000000000147805 */ /* 0x000fc4000001ff00 */
[----:B------:R-:W-:Y:S02]  /*0230*/  CS2R R22, SRZ ;  /* 0x0000000000167805 */ /* 0x000fe4000001ff00 */
[----:B------:R1:W3:Y:S04]  /*0240*/  @!P0 LDG.E.EL.128 R16, desc[UR4][R24.64] ;  /* 0x0000000418108981 */ /* 0x0002e8000c2e1d00 */
[----:B------:R-:W3:Y:S01]  /*0250*/  @!P0 LDG.E.128 R20, desc[UR4][R28.64+0x800] ;  /* 0x000800041c148981 */ /* 0x000ee2000c1e1d00 */
[----:B-1----:R-:W-:Y:S01]  /*0260*/  CS2R R24, SRZ ;  /* 0x0000000000187805 */ /* 0x002fe2000001ff00 */
[----:B--2---:R-:W-:Y:S01]  /*0270*/  FADD R4, -R4, R8 ;  /* 0x0000000804047221 */ /* 0x004fe20000000100 */
[----:B------:R-:W-:Y:S01]  /*0280*/  FADD R5, -R5, R9 ;  /* 0x0000000905057221 */ /* 0x000fe20000000100 */
[----:B-----5:R-:W-:-:S05]  /*0290*/  IMAD.WIDE R8, R2, 0x4, R26 ;  /* 0x0000000402087825 */ /* 0x020fca00078e021a */
[----:B------:R1:W2:Y:S02]  /*02a0*/  @!P1 LDG.E.EL.128 R12, desc[UR4][R8.64] ;  /* 0x00000004080c9981 */ /* 0x0002a4000c2e1d00 */
[----:B-1----:R-:W-:Y:S01]  /*02b0*/  IMAD.WIDE R8, R3, 0x4, R26 ;  /* 0x0000000403087825 */ /* 0x002fe200078e021a */
[----:B------:R-:W-:-:S06]  /*02c0*/  CS2R R26, SRZ ;  /* 0x00000000001a7805 */ /* 0x000fcc000001ff00 */
[----:B------:R-:W4:Y:S01]  /*02d0*/  @!P0 LDG.E.EL.128 R24, desc[UR4][R8.64] ;  /* 0x0000000408188981 */ /* 0x000f22000c2e1d00 */
[----:B------:R-:W-:Y:S01]  /*02e0*/  FADD R6, -R6, R10 ;  /* 0x0000000a06067221 */ /* 0x000fe20000000100 */
[----:B---3--:R-:W-:Y:S01]  /*02f0*/  FADD R17, -R17, R21 ;  /* 0x0000001511117221 */ /* 0x008fe20000000100 */
[----:B------:R-:W-:Y:S01]  /*0300*/  HFMA2.MMA R21, -RZ, RZ, 1.625, 0 ;  /* 0x3e800000ff157435 */ /* 0x000fe200000001ff */
[----:B------:R-:W-:Y:S01]  /*0310*/  FADD R28, -R19, R23 ;  /* 0x00000017131c7221 */ /* 0x000fe20000000100 */
[----:B------:R-:W-:Y:S01]  /*0320*/  FADD R7, -R7, R11 ;  /* 0x0000000b07077221 */ /* 0x000fe20000000100 */
[----:B------:R-:W-:Y:S01]  /*0330*/  FADD R16, -R16, R20 ;  /* 0x0000001410107221 */ /* 0x000fe20000000100 */
[----:B------:R-:W-:Y:S01]  /*0340*/  FADD R18, -R18, R22 ;  /* 0x0000001612127221 */ /* 0x000fe20000000100 */
[----:B--2---:R-:W-:Y:S01]  /*0350*/  FADD R10, R12, 0.0010000000474974513054 ;  /* 0x3a83126f0c0a7421 */ /* 0x004fe20000000000 */
[----:B------:R-:W-:-:S05]  /*0360*/  FADD R12, R13, 0.0010000000474974513054 ;  /* 0x3a83126f0d0c7421 */ /* 0x000fca0000000000 */
[----:B------:R-:W1:Y:S01]  /*0370*/  MUFU.SQRT R10, R10 ;  /* 0x0000000a000a7308 */ /* 0x000e620000002000 */
[----:B------:R-:W-:Y:S01]  /*0380*/  FADD R13, R14, 0.0010000000474974513054 ;  /* 0x3a83126f0e0d7421 */ /* 0x000fe20000000000 */
[----:B------:R-:W-:-:S06]  /*0390*/  FADD R14, R15, 0.0010000000474974513054 ;  /* 0x3a83126f0f0e7421 */ /* 0x000fcc0000000000 */
[----:B------:R-:W2:Y:S08]  /*03a0*/  MUFU.SQRT R12, R12 ;  /* 0x0000000c000c7308 */ /* 0x000eb00000002000 */
[----:B------:R-:W3:Y:S01]  /*03b0*/  MUFU.SQRT R13, R13 ;  /* 0x0000000d000d7308 */ /* 0x000ee20000002000 */
[C---:B-1----:R-:W-:Y:S01]  /*03c0*/  FSETP.GT.AND P4, PT, R10.reuse, 8.50705917302346158658e+37, PT ;  /* 0x7e8000000a00780b */ /* 0x042fe20003f84000 */
[----:B----4-:R-:W-:Y:S01]  /*03d0*/  FADD R25, R25, 0.0010000000474974513054 ;  /* 0x3a83126f19197421 */ /* 0x010fe20000000000 */
[----:B------:R-:W-:-:S05]  /*03e0*/  FSETP.GEU.AND P2, PT, R10, 1.175494350822287508e-38, PT ;  /* 0x008000000a00780b */ /* 0x000fca0003f4e000 */
[----:B------:R-:W1:Y:S01]  /*03f0*/  MUFU.SQRT R14, R14 ;  /* 0x0000000e000e7308 */ /* 0x000e620000002000 */
[----:B--2---:R-:W-:Y:S01]  /*0400*/  FSETP.GT.AND P5, PT, R12, 8.50705917302346158658e+37, PT ;  /* 0x7e8000000c00780b */ /* 0x004fe20003fa4000 */
[----:B------:R-:W-:Y:S01]  /*0410*/  FADD R24, R24, 0.0010000000474974513054 ;  /* 0x3a83126f18187421 */ /* 0x000fe20000000000 */
[----:B------:R-:W-:Y:S01]  /*0420*/  FADD R26, R26, 0.0010000000474974513054 ;  /* 0x3a83126f1a1a7421 */ /* 0x000fe20000000000 */
[----:B------:R-:W-:Y:S02]  /*0430*/  FSEL R19, R21, 1, P4 ;  /* 0x3f80000015137808 */ /* 0x000fe40002000000 */
[----:B---3--:R-:W-:Y:S02]  /*0440*/  FSETP.GT.AND P3, PT, R13, 8.50705917302346158658e+37, PT ;  /* 0x7e8000000d00780b */ /* 0x008fe40003f64000 */
[----:B------:R-:W2:Y:S01]  /*0450*/  MUFU.SQRT R8, R25 ;  /* 0x0000001900087308 */ /* 0x000ea20000002000 */
[----:B------:R-:W-:Y:S01]  /*0460*/  @P4 FMUL R10, R10, 0.25 ;  /* 0x3e8000000a0a4820 */ /* 0x000fe20000400000 */
[----:B------:R-:W-:-:S06]  /*0470*/  FSETP.GEU.AND P4, PT, R12, 1.175494350822287508e-38, PT ;  /* 0x008000000c00780b */ /* 0x000fcc0003f8e000 */
[----:B------:R-:W3:Y:S01]  /*0480*/  MUFU.SQRT R15, R24 ;  /* 0x00000018000f7308 */ /* 0x000ee20000002000 */
[----:B-1----:R-:W-:Y:S01]  /*0490*/  FSETP.GT.AND P6, PT, R14, 8.50705917302346158658e+37, PT ;  /* 0x7e8000000e00780b */ /* 0x002fe20003fc4000 */
[----:B------:R-:W-:Y:S01]  /*04a0*/  @!P2 FMUL R10, R10, 16777216 ;  /* 0x4b8000000a0aa820 */ /* 0x000fe20000400000 */
[----:B------:R-:W-:-:S05]  /*04b0*/  @P5 FMUL R12, R12, 0.25 ;  /* 0x3e8000000c0c5820 */ /* 0x000fca0000400000 */
[----:B------:R-:W1:Y:S01]  /*04c0*/  MUFU.SQRT R11, R26 ;  /* 0x0000001a000b7308 */ /* 0x000e620000002000 */
[----:B------:R-:W-:Y:S01]  /*04d0*/  FSEL R9, R21, 1, P5 ;  /* 0x3f80000015097808 */ /* 0x000fe20002800000 */
[----:B------:R-:W-:Y:S01]  /*04e0*/  FADD R27, R27, 0.0010000000474974513054 ;  /* 0x3a83126f1b1b7421 */ /* 0x000fe20000000000 */
[C---:B------:R-:W-:Y:S01]  /*04f0*/  FSETP.GEU.AND P5, PT, R13.reuse, 1.175494350822287508e-38, PT ;  /* 0x008000000d00780b */ /* 0x040fe20003fae000 */
[----:B------:R-:W-:Y:S01]  /*0500*/  @P3 FMUL R13, R13, 0.25 ;  /* 0x3e8000000d0d3820 */ /* 0x000fe20000400000 */
[----:B------:R-:W-:Y:S02]  /*0510*/  FSEL R20, R21, 1, P3 ;  /* 0x3f80000015147808 */ /* 0x000fe40001800000 */
[----:B------:R-:W-:Y:S01]  /*0520*/  FSETP.GEU.AND P3, PT, R14, 1.175494350822287508e-38, PT ;  /* 0x008000000e00780b */ /* 0x000fe20003f6e000 */
[----:B------:R-:W4:Y:S01]  /*0530*/  MUFU.RCP R10, R10 ;  /* 0x0000000a000a7308 */ /* 0x000f220000001000 */
[----:B------:R-:W-:Y:S01]  /*0540*/  @!P4 FMUL R12, R12, 16777216 ;  /* 0x4b8000000c0cc820 */ /* 0x000fe20000400000 */
[----:B------:R-:W-:Y:S01]  /*0550*/  @!P4 FMUL R9, R9, 16777216 ;  /* 0x4b8000000909c820 */ /* 0x000fe20000400000 */
[----:B--2---:R-:W-:Y:S01]  /*0560*/  FSETP.GT.AND P4, PT, R8, 8.50705917302346158658e+37, PT ;  /* 0x7e8000000800780b */ /* 0x004fe20003f84000 */
[----:B------:R-:W-:Y:S01]  /*0570*/  @!P2 FMUL R19, R19, 16777216 ;  /* 0x4b8000001313a820 */ /* 0x000fe20000400000 */
[----:B---3--:R-:W-:-:S03]  /*0580*/  FSETP.GT.AND P2, PT, R15, 8.50705917302346158658e+37, PT ;  /* 0x7e8000000f00780b */ /* 0x008fc60003f44000 */
[----:B------:R4:W2:Y:S01]  /*0590*/  MUFU.SQRT R22, R27 ;  /* 0x0000001b00167308 */ /* 0x0008a20000002000 */
[----:B------:R-:W-:Y:S01]  /*05a0*/  @P6 FMUL R14, R14, 0.25 ;  /* 0x3e8000000e0e6820 */ /* 0x000fe20000400000 */
[----:B------:R-:W-:Y:S02]  /*05b0*/  FSEL R23, R21, 1, P6 ;  /* 0x3f80000015177808 */ /* 0x000fe40003000000 */
[----:B-1----:R-:W-:Y:S01]  /*05c0*/  FSETP.GT.AND P6, PT, R11, 8.50705917302346158658e+37, PT ;  /* 0x7e8000000b00780b */ /* 0x002fe20003fc4000 */
[----:B------:R-:W-:Y:S02]  /*05d0*/  @!P3 FMUL R14, R14, 16777216 ;  /* 0x4b8000000e0eb820 */ /* 0x000fe40000400000 */
[----:B------:R-:W-:Y:S01]  /*05e0*/  @!P3 FMUL R23, R23, 16777216 ;  /* 0x4b8000001717b820 */ /* 0x000fe20000400000 */
[----:B------:R-:W-:Y:S01]  /*05f0*/  FSETP.GEU.AND P3, PT, R8, 1.175494350822287508e-38, PT ;  /* 0x008000000800780b */ /* 0x000fe20003f6e000 */
[----:B------:R-:W-:Y:S01]  /*0600*/  @!P5 FMUL R13, R13, 16777216 ;  /* 0x4b8000000d0dd820 */ /* 0x000fe20000400000 */
[----:B------:R-:W-:Y:S01]  /*0610*/  @!P5 FMUL R20, R20, 16777216 ;  /* 0x4b8000001414d820 */ /* 0x000fe20000400000 */
[----:B------:R-:W-:Y:S01]  /*0620*/  @P4 FMUL R8, R8, 0.25 ;  /* 0x3e80000008084820 */ /* 0x000fe20000400000 */
[----:B------:R-:W-:Y:S01]  /*0630*/  FSEL R26, R21, 1, P4 ;  /* 0x3f800000151a7808 */ /* 0x000fe20002000000 */
[----:B----4-:R-:W-:Y:S01]  /*0640*/  FMUL R27, R10, R19 ;  /* 0x000000130a1b7220 */ /* 0x010fe20000400000 */
[C---:B------:R-:W-:Y:S01]  /*0650*/  FSETP.GEU.AND P5, PT, R15.reuse, 1.175494350822287508e-38, PT ;  /* 0x008000000f00780b */ /* 0x040fe20003fae000 */
[----:B------:R-:W-:Y:S01]  /*0660*/  @P2 FMUL R15, R15, 0.25 ;  /* 0x3e8000000f0f2820 */ /* 0x000fe20000400000 */
[----:B--2---:R-:W-:Y:S01]  /*0670*/  FSETP.GT.AND P4, PT, R22, 8.50705917302346158658e+37, PT ;  /* 0x7e8000001600780b */ /* 0x004fe20003f84000 */
[----:B------:R-:W1:Y:S01]  /*0680*/  MUFU.RCP R14, R14 ;  /* 0x0000000e000e7308 */ /* 0x000e620000001000 */
[----:B------:R-:W-:-:S02]  /*0690*/  FSEL R19, R21, 1, P2 ;  /* 0x3f80000015137808 */ /* 0x000fc40001000000 */
[C---:B------:R-:W-:Y:S01]  /*06a0*/  FSETP.GEU.AND P2, PT, R11.reuse, 1.175494350822287508e-38, PT ;  /* 0x008000000b00780b */ /* 0x040fe20003f4e000 */
[----:B------:R-:W-:Y:S01]  /*06b0*/  @P6 FMUL R11, R11, 0.25 ;  /* 0x3e8000000b0b6820 */ /* 0x000fe20000400000 */
[----:B------:R-:W-:Y:S02]  /*06c0*/  FSEL R25, R21, 1, P6 ;  /* 0x3f80000015197808 */ /* 0x000fe40003000000 */
[C---:B------:R-:W-:Y:S01]  /*06d0*/  FSETP.GEU.AND P6, PT, R22.reuse, 1.175494350822287508e-38, PT ;  /* 0x008000001600780b */ /* 0x040fe20003fce000 */
[----:B------:R-:W2:Y:S04]  /*06e0*/  MUFU.RCP R13, R13 ;  /* 0x0000000d000d7308 */ /* 0x000ea80000001000 */
[----:B------:R-:W-:-:S04]  /*06f0*/  @P4 FMUL R22, R22, 0.25 ;  /* 0x3e80000016164820 */ /* 0x000fc80000400000 */
[----:B------:R-:W3:Y:S01]  /*0700*/  MUFU.RCP R24, R12 ;  /* 0x0000000c00187308 */ /* 0x000ee20000001000 */
[----:B-1----:R-:W-:-:S03]  /*0710*/  FMUL R23, R14, R23 ;  /* 0x000000170e177220 */ /* 0x002fc60000400000 */
[----:B------:R-:W-:Y:S01]  /*0720*/  @!P6 FMUL R22, R22, 16777216 ;  /* 0x4b8000001616e820 */ /* 0x000fe20000400000 */
[----:B------:R-:W-:Y:S01]  /*0730*/  @!P3 FMUL R8, R8, 16777216 ;  /* 0x4b8000000808b820 */ /* 0x000fe20000400000 */
[----:B--2---:R-:W-:Y:S02]  /*0740*/  FMUL R13, R13, R20 ;  /* 0x000000140d0d7220 */ /* 0x004fe40000400000 */
[----:B------:R1:W-:Y:S01]  /*0750*/  MUFU.RCP R12, R22 ;  /* 0x00000016000c7308 */ /* 0x0003e20000001000 */
[----:B------:R-:W-:Y:S01]  /*0760*/  FMUL R20, R23, R7 ;  /* 0x0000000717147220 */ /* 0x000fe20000400000 */
[----:B------:R-:W-:Y:S01]  /*0770*/  @!P2 FMUL R11, R11, 16777216 ;  /* 0x4b8000000b0ba820 */ /* 0x000fe20000400000 */
[----:B------:R-:W-:Y:S01]  /*0780*/  @!P5 FMUL R15, R15, 16777216 ;  /* 0x4b8000000f0fd820 */ /* 0x000fe20000400000 */
[----:B-1----:R-:W1:Y:S04]  /*0790*/  LDC.64 R22, c[0x0][0x228] ;  /* 0x00008a00ff167b82 */ /* 0x002e680000000a00 */
[----:B------:R2:W-:Y:S01]  /*07a0*/  MUFU.RCP R29, R8 ;  /* 0x00000008001d7308 */ /* 0x0005e20000001000 */
[----:B---3--:R-:W-:Y:S01]  /*07b0*/  FMUL R24, R24, R9 ;  /* 0x0000000918187220 */ /* 0x008fe20000400000 */
[----:B------:R-:W-:-:S02]  /*07c0*/  FMUL R13, R13, R6 ;  /* 0x000000060d0d7220 */ /* 0x000fc40000400000 */
[----:B--2---:R-:W2:Y:S04]  /*07d0*/  LDC.64 R8, c[0x0][0x230] ;  /* 0x00008c00ff087b82 */ /* 0x004ea80000000a00 */
[----:B------:R-:W3:Y:S08]  /*07e0*/  MUFU.RCP R6, R11 ;  /* 0x0000000b00067308 */ /* 0x000ef00000001000 */
[----:B------:R-:W4:Y:S01]  /*07f0*/  MUFU.RCP R10, R15 ;  /* 0x0000000f000a7308 */ /* 0x000f220000001000 */
[----:B------:R-:W-:Y:S01]  /*0800*/  @!P2 FMUL R25, R25, 16777216 ;  /* 0x4b8000001919a820 */ /* 0x000fe20000400000 */
[----:B------:R-:W-:Y:S01]  /*0810*/  @!P5 FMUL R19, R19, 16777216 ;  /* 0x4b8000001313d820 */ /* 0x000fe20000400000 */
[----:B------:R-:W-:Y:S01]  /*0820*/  FMUL R24, R24, R5 ;  /* 0x0000000518187220 */ /* 0x000fe20000400000 */
[----:B------:R-:W-:Y:S01]  /*0830*/  FMUL R27, R27, R4 ;  /* 0x000000041b1b7220 */ /* 0x000fe20000400000 */
[----:B------:R-:W-:Y:S01]  /*0840*/  CS2R R4, SRZ ;  /* 0x0000000000047805 */ /* 0x000fe2000001ff00 */
[----:B---3--:R-:W-:Y:S01]  /*0850*/  FMUL R25, R6, R25 ;  /* 0x0000001906197220 */ /* 0x008fe20000400000 */
[----:B------:R-:W-:Y:S01]  /*0860*/  CS2R R6, SRZ ;  /* 0x0000000000067805 */ /* 0x000fe2000001ff00 */
[----:B----4-:R-:W-:Y:S01]  /*0870*/  FMUL R19, R10, R19 ;  /* 0x000000130a137220 */ /* 0x010fe20000400000 */
[----:B-1----:R-:W-:-:S04]  /*0880*/  IMAD.WIDE R10, R2, 0x4, R22 ;  /* 0x00000004020a7825 */ /* 0x002fc800078e0216 */
[----:B------:R-:W-:Y:S01]  /*0890*/  IMAD.WIDE R22, R3, 0x4, R22 ;  /* 0x0000000403167825 */ /* 0x000fe200078e0216 */
[----:B------:R1:W3:Y:S03]  /*08a0*/  @!P1 LDG.E.EL.128 R4, desc[UR4][R10.64] ;  /* 0x000000040a049981 */ /* 0x0002e6000c2e1d00 */
[----:B--2---:R-:W-:-:S04]  /*08b0*/  IMAD.WIDE R14, R2, 0x4, R8 ;  /* 0x00000004020e7825 */ /* 0x004fc800078e0208 */
[----:B------:R-:W-:Y:S01]  /*08c0*/  IMAD.WIDE R2, R3, 0x4, R8 ;  /* 0x0000000403027825 */ /* 0x000fe200078e0208 */
[----:B------:R-:W-:Y:S02]  /*08d0*/  CS2R R8, SRZ ;  /* 0x0000000000087805 */ /* 0x000fe4000001ff00 */
[----:B-1----:R-:W-:-:S06]  /*08e0*/  CS2R R10, SRZ ;  /* 0x00000000000a7805 */ /* 0x002fcc000001ff00 */
[----:B------:R1:W3:Y:S01]  /*08f0*/  @!P1 LDG.E.EL.128 R8, desc[UR4][R14.64] ;  /* 0x000000040e089981 */ /* 0x0002e2000c2e1d00 */
[----:B------:R-:W-:-:S05]  /*0900*/  FSEL R21, R21, 1, P4 ;  /* 0x3f80000015157808 */ /* 0x000fca0002000000 */
[----:B------:R-:W-:-:S04]  /*0910*/  @!P6 FMUL R21, R21, 16777216 ;  /* 0x4b8000001515e820 */ /* 0x000fc80000400000 */
[----:B------:R-:W-:Y:S01]  /*0920*/  FMUL R21, R12, R21 ;  /* 0x000000150c157220 */ /* 0x000fe20000400000 */
[----:B-1----:R-:W-:-:S03]  /*0930*/  CS2R R14, SRZ ;  /* 0x00000000000e7805 */ /* 0x002fc6000001ff00 */
[----:B------:R-:W-:Y:S01]  /*0940*/  FMUL R28, R21, R28 ;  /* 0x0000001c151c7220 */ /* 0x000fe20000400000 */
[----:B---3--:R-:W-:Y:S01]  /*0950*/  FFMA R6, R13, R6, R10 ;  /* 0x000000060d067223 */ /* 0x008fe2000000000a */
[----:B------:R-:W-:Y:S01]  /*0960*/  CS2R R12, SRZ ;  /* 0x00000000000c7805 */ /* 0x000fe2000001ff00 */
[----:B------:R-:W-:Y:S01]  /*0970*/  FFMA R7, R20, R7, R11 ;  /* 0x0000000714077223 */ /* 0x000fe2000000000b */
[----:B------:R-:W-:Y:S01]  /*0980*/  CS2R R20, SRZ ;  /* 0x0000000000147805 */ /* 0x000fe2000001ff00 */
[----:B------:R-:W1:Y:S03]  /*0990*/  LDC.64 R10, c[0x0][0x238] ;  /* 0x00008e00ff0a7b82 */ /* 0x000e660000000a00 */
[----:B------:R2:W3:Y:S02]  /*09a0*/  @!P0 LDG.E.EL.128 R12, desc[UR4][R22.64] ;  /* 0x00000004160c8981 */ /* 0x0004e4000c2e1d00 */
[----:B--2---:R-:W-:-:S06]  /*09b0*/  CS2R R22, SRZ ;  /* 0x0000000000167805 */ /* 0x004fcc000001ff00 */
[----:B------:R-:W3:Y:S01]  /*09c0*/  @!P0 LDG.E.EL.128 R20, desc[UR4][R2.64] ;  /* 0x0000000402148981 */ /* 0x000ee2000c2e1d00 */
[----:B------:R-:W-:Y:S01]  /*09d0*/  @!P3 FMUL R26, R26, 16777216 ;  /* 0x4b8000001a1ab820 */ /* 0x000fe20000400000 */
[----:B------:R-:W-:Y:S01]  /*09e0*/  FFMA R5, R24, R5, R9 ;  /* 0x0000000518057223 */ /* 0x000fe20000000009 */
[----:B------:R-:W-:Y:S02]  /*09f0*/  FFMA R4, R27, R4, R8 ;  /* 0x000000041b047223 */ /* 0x000fe40000000008 */
[----:B------:R-:W-:Y:S01]  /*0a00*/  FMUL R26, R29, R26 ;  /* 0x0000001a1d1a7220 */ /* 0x000fe20000400000 */
[----:B------:R-:W-:Y:S01]  /*0a10*/  FSETP.GEU.AND P2, PT, R7, RZ, PT ;  /* 0x000000ff0700720b */ /* 0x000fe20003f4e000 */
[----:B------:R-:W-:Y:S01]  /*0a20*/  FMUL R25, R25, R18 ;  /* 0x0000001219197220 */ /* 0x000fe20000400000 */
[----:B------:R-:W-:Y:S01]  /*0a30*/  FSETP.GEU.AND P3, PT, R6, RZ, PT ;  /* 0x000000ff0600720b */ /* 0x000fe20003f6e000 */
[----:B------:R-:W-:Y:S01]  /*0a40*/  FMUL R26, R26, R17 ;  /* 0x000000111a1a7220 */ /* 0x000fe20000400000 */
[----:B------:R-:W-:Y:S01]  /*0a50*/  FSETP.GEU.AND P4, PT, R5, RZ, PT ;  /* 0x000000ff0500720b */ /* 0x000fe20003f8e000 */
[----:B------:R-:W-:Y:S01]  /*0a60*/  FMUL R19, R19, R16 ;  /* 0x0000001013137220 */ /* 0x000fe20000400000 */
[----:B------:R-:W-:Y:S01]  /*0a70*/  FSETP.GEU.AND P5, PT, R4, RZ, PT ;  /* 0x000000ff0400720b */ /* 0x000fe20003fae000 */
[----:B-1----:R-:W-:Y:S01]  /*0a80*/  IMAD.WIDE R10, R0, 0x4, R10 ;  /* 0x00000004000a7825 */ /* 0x002fe200078e020a */
[----:B------:R-:W-:-:S02]  /*0a90*/  SEL R7, R7, RZ, P2 ;  /* 0x000000ff07077207 */ /* 0x000fc40001000000 */
[----:B------:R-:W-:Y:S02]  /*0aa0*/  SEL R6, R6, RZ, P3 ;  /* 0x000000ff06067207 */ /* 0x000fe40001800000 */
[----:B------:R-:W-:Y:S02]  /*0ab0*/  SEL R5, R5, RZ, P4 ;  /* 0x000000ff05057207 */ /* 0x000fe40002000000 */
[----:B------:R-:W-:-:S05]  /*0ac0*/  SEL R4, R4, RZ, P5 ;  /* 0x000000ff04047207 */ /* 0x000fca0002800000 */
[----:B------:R1:W-:Y:S01]  /*0ad0*/  @!P1 STG.E.128 desc[UR4][R10.64], R4 ;  /* 0x000000040a009986 */ /* 0x0003e2000c101d04 */
[----:B---3--:R-:W-:Y:S01]  /*0ae0*/  FFMA R15, R28, R15, R23 ;  /* 0x0000000f1c0f7223 */ /* 0x008fe20000000017 */
[----:B------:R-:W-:Y:S01]  /*0af0*/  FFMA R14, R25, R14, R22 ;  /* 0x0000000e190e7223 */ /* 0x000fe20000000016 */
[----:B------:R-:W-:Y:S01]  /*0b00*/  FFMA R13, R26, R13, R21 ;  /* 0x0000000d1a0d7223 */ /* 0x000fe20000000015 */
[----:B------:R-:W-:Y:S02]  /*0b10*/  FFMA R12, R19, R12, R20 ;  /* 0x0000000c130c7223 */ /* 0x000fe40000000014 */
[----:B------:R-:W-:Y:S02]  /*0b20*/  FSETP.GEU.AND P1, PT, R15, RZ, PT ;  /* 0x000000ff0f00720b */ /* 0x000fe40003f2e000 */
[----:B------:R-:W-:Y:S02]  /*0b30*/  FSETP.GEU.AND P2, PT, R14, RZ, PT ;  /* 0x000000ff0e00720b */ /* 0x000fe40003f4e000 */
[----:B------:R-:W-:-:S02]  /*0b40*/  FSETP.GEU.AND P3, PT, R13, RZ, PT ;  /* 0x000000ff0d00720b */ /* 0x000fc40003f6e000 */
[----:B------:R-:W-:Y:S02]  /*0b50*/  FSETP.GEU.AND P4, PT, R12, RZ, PT ;  /* 0x000000ff0c00720b */ /* 0x000fe40003f8e000 */
[----:B------:R-:W-:Y:S02]  /*0b60*/  SEL R15, R15, RZ, P1 ;  /* 0x000000ff0f0f7207 */ /* 0x000fe40000800000 */
[----:B------:R-:W-:Y:S02]  /*0b70*/  SEL R14, R14, RZ, P2 ;  /* 0x000000ff0e0e7207 */ /* 0x000fe40001000000 */
[----:B------:R-:W-:Y:S02]  /*0b80*/  SEL R13, R13, RZ, P3 ;  /* 0x000000ff0d0d7207 */ /* 0x000fe40001800000 */
[----:B------:R-:W-:Y:S01]  /*0b90*/  SEL R12, R12, RZ, P4 ;  /* 0x000000ff0c0c7207 */ /* 0x000fe20002000000 */
[----:B-1----:R-:W-:Y:S06]  /*0ba0*/  @P0 EXIT ;  /* 0x000000000000094d */ /* 0x002fec0003800000 */
[----:B------:R-:W-:Y:S01]  /*0bb0*/  STG.E.128 desc[UR4][R10.64+0x800], R12 ;  /* 0x0008000c0a007986 */ /* 0x000fe2000c101d04 */
[----:B------:R-:W-:Y:S05]  /*0bc0*/  EXIT ;  /* 0x000000000000794d */ /* 0x000fea0003800000 */
.L_x_0:
[----:B------:R-:W-:-:S00]  /*0bd0*/  BRA `(.L_x_0) ;  /* 0xfffffffc00fc7947 */ /* 0x000fc0000383ffff */
[----:B------:R-:W-:-:S00]  /*0be0*/  NOP ;  /* 0x0000000000007918 */ /* 0x000fc00000000000 */
        /* <DEDUP_REMOVED lines=9> */
.L_x_1:


//--------------------- .nv.global.init           --------------------------
	.section	.nv.global.init,"aw",@progbits
.nv.global.init:
	.type		_$_str,@object
	.size		_$_str,(_$_str_$_2 - _$_str)
_$_str:
        /*0000*/ 	.byte	0x5f, 0x5f, 0x43, 0x55, 0x44, 0x41, 0x5f, 0x46, 0x54, 0x5a, 0x00
	.type		_$_str_$_2,@object
	.size		_$_str_$_2,(.L_1 - _$_str_$_2)
_$_str_$_2:
        /*000b*/ 	.byte	0x5f, 0x5f, 0x43, 0x55, 0x44, 0x41, 0x5f, 0x50, 0x52, 0x45, 0x43, 0x5f, 0x53, 0x51, 0x52, 0x54
        /*001b*/ 	.byte	0x00
.L_1:


//--------------------- .nv.constant0.triton_poi_fused__native_batch_norm_legit_no_training_relu_41 --------------------------
	.section	.nv.constant0.triton_poi_fused__native_batch_norm_legit_no_training_relu_41,"a",@progbits
	.sectionflags	@""
	.align	4
.nv.constant0.triton_poi_fused__native_batch_norm_legit_no_training_relu_41:
	.zero		580
